//
// Generated by NVIDIA NVVM Compiler
//
// Compiler Build ID: CL-36424714
// Cuda compilation tools, release 13.0, V13.0.88
// Based on NVVM 20.0.0
//

.version 9.0
.target sm_100
.address_size 64

	// .globl	default_function_kernel

.visible .entry default_function_kernel(
	.param .u64 .ptr .align 1 default_function_kernel_param_0,
	.param .u64 .ptr .align 1 default_function_kernel_param_1
)
.maxntid 24
{
	.reg .pred 	%p<3>;
	.reg .b32 	%r<4>;
	.reg .b32 	%f<4>;
	.reg .b64 	%rd<8>;

	ld.param.u64 	%rd1, [default_function_kernel_param_0];
	ld.param.u64 	%rd2, [default_function_kernel_param_1];
	cvta.to.global.u64 	%rd3, %rd2;
	mov.u32 	%r1, %ctaid.x;
	mov.u32 	%r2, %tid.x;
	mad.lo.s32 	%r3, %r1, 24, %r2;
	mul.wide.u32 	%rd4, %r3, 4;
	add.s64 	%rd5, %rd3, %rd4;
	ld.global.nc.f32 	%f1, [%rd5];
	setp.gt.f32 	%p1, %f1, 0f00000000;
	setp.lt.f32 	%p2, %f1, 0f00000000;
	selp.f32 	%f2, 0fBF800000, 0f00000000, %p2;
	selp.f32 	%f3, 0f3F800000, %f2, %p1;
	cvta.to.global.u64 	%rd6, %rd1;
	add.s64 	%rd7, %rd6, %rd4;
	st.global.f32 	[%rd7], %f3;
	ret;

}


// ===== COMPILED SASS (sm_100) =====

	.target	sm_100

	.elftype	@"ET_EXEC"


//--------------------- .note.nv.tkinfo           --------------------------
	.section	.note.nv.tkinfo,"",@"SHT_NOTE"
	.sectionflags	@"SHF_NOTE_NV_TKINFO"
	.tkinfo
        /*0018*/ 	.word	0x00000002
        /*0030*/ 	.string	""
        /*0030*/ 	.string	"ptxas"
        /*0030*/ 	.string	"Cuda compilation tools, release 13.0, V13.0.88"
        /*0030*/ 	.string	"Build cuda_13.0.r13.0/compiler.36424714_0"
        /*0030*/ 	.string	"-arch sm_100 -m 64 "



//--------------------- .note.nv.cuinfo           --------------------------
	.section	.note.nv.cuinfo,"",@"SHT_NOTE"
	.sectionflags	@"SHF_NOTE_NV_CUINFO"
        /*0018*/ 	.short	0x0002
        /*001a*/ 	.short	0x0064
        /*001c*/ 	.short	0x0082
	.zero		2


//--------------------- .nv.info                  --------------------------
	.section	.nv.info,"",@"SHT_CUDA_INFO"
	.align	4


	//----- nvinfo : EIATTR_REGCOUNT
	.align		4
        /*0000*/ 	.byte	0x04, 0x2f
        /*0002*/ 	.short	(.L_1 - .L_0)
	.align		4
.L_0:
        /*0004*/ 	.word	index@(default_function_kernel)
        /*0008*/ 	.word	0x0000000a


	//----- nvinfo : EIATTR_FRAME_SIZE
	.align		4
.L_1:
        /*000c*/ 	.byte	0x04, 0x11
        /*000e*/ 	.short	(.L_3 - .L_2)
	.align		4
.L_2:
        /*0010*/ 	.word	index@(default_function_kernel)
        /*0014*/ 	.word	0x00000000


	//----- nvinfo : EIATTR_MIN_STACK_SIZE
	.align		4
.L_3:
        /*0018*/ 	.byte	0x04, 0x12
        /*001a*/ 	.short	(.L_5 - .L_4)
	.align		4
.L_4:
        /*001c*/ 	.word	index@(default_function_kernel)
        /*0020*/ 	.word	0x00000000
.L_5:


//--------------------- .nv.compat                --------------------------
	.section	.nv.compat,"",@"SHT_CUDA_COMPAT_INFO"
	.align	4
        /*0000*/ 	.byte	0x02, 0x09, 0x00, 0x00, 0x02, 0x02, 0x01, 0x00, 0x02, 0x05, 0x05, 0x00, 0x03, 0x07, 0x01, 0x01
        /*0010*/ 	.byte	0x02, 0x03, 0x00, 0x00, 0x02, 0x06, 0x01, 0x00, 0x04, 0x0b, 0x08, 0x00, 0x09, 0x00, 0x00, 0x00
        /*0020*/ 	.byte	0x00, 0x00, 0x00, 0x00


//--------------------- .nv.info.default_function_kernel --------------------------
	.section	.nv.info.default_function_kernel,"",@"SHT_CUDA_INFO"
	.sectionflags	@""
	.align	4


	//----- nvinfo : EIATTR_CUDA_API_VERSION
	.align		4
        /*0000*/ 	.byte	0x04, 0x37
        /*0002*/ 	.short	(.L_7 - .L_6)
.L_6:
        /*0004*/ 	.word	0x00000082


	//----- nvinfo : EIATTR_KPARAM_INFO
	.align		4
.L_7:
        /*0008*/ 	.byte	0x04, 0x17
        /*000a*/ 	.short	(.L_9 - .L_8)
.L_8:
        /*000c*/ 	.word	0x00000000
        /*0010*/ 	.short	0x0001
        /*0012*/ 	.short	0x0008
        /*0014*/ 	.byte	0x00, 0xf5, 0x21, 0x00


	//----- nvinfo : EIATTR_KPARAM_INFO
	.align		4
.L_9:
        /*0018*/ 	.byte	0x04, 0x17
        /*001a*/ 	.short	(.L_11 - .L_10)
.L_10:
        /*001c*/ 	.word	0x00000000
        /*0020*/ 	.short	0x0000
        /*0022*/ 	.short	0x0000
        /*0024*/ 	.byte	0x00, 0xf5, 0x21, 0x00


	//----- nvinfo : EIATTR_SPARSE_MMA_MASK
	.align		4
.L_11:
        /*0028*/ 	.byte	0x03, 0x50
        /*002a*/ 	.short	0x0000


	//----- nvinfo : EIATTR_MAXREG_COUNT
	.align		4
        /*002c*/ 	.byte	0x03, 0x1b
        /*002e*/ 	.short	0x00ff


	//----- nvinfo : EIATTR_MERCURY_ISA_VERSION
	.align		4
        /*0030*/ 	.byte	0x03, 0x5f
        /*0032*/ 	.short	0x0101


	//----- nvinfo : EIATTR_VRC_CTA_INIT_COUNT
	.align		4
        /*0034*/ 	.byte	0x02, 0x4a
	.zero		1
	.zero		1


	//----- nvinfo : EIATTR_EXIT_INSTR_OFFSETS
	.align		4
        /*0038*/ 	.byte	0x04, 0x1c
        /*003a*/ 	.short	(.L_13 - .L_12)


	//   ....[0]....
.L_12:
        /*003c*/ 	.word	0x00000100


	//----- nvinfo : EIATTR_MAX_THREADS
	.align		4
.L_13:
        /*0040*/ 	.byte	0x04, 0x05
        /*0042*/ 	.short	(.L_15 - .L_14)
.L_14:
        /*0044*/ 	.word	0x00000018
        /*0048*/ 	.word	0x00000001
        /*004c*/ 	.word	0x00000001


	//----- nvinfo : EIATTR_CBANK_PARAM_SIZE
	.align		4
.L_15:
        /*0050*/ 	.byte	0x03, 0x19
        /*0052*/ 	.short	0x0010


	//----- nvinfo : EIATTR_PARAM_CBANK
	.align		4
        /*0054*/ 	.byte	0x04, 0x0a
        /*0056*/ 	.short	(.L_17 - .L_16)
	.align		4
.L_16:
        /*0058*/ 	.word	index@(.nv.constant0.default_function_kernel)
        /*005c*/ 	.short	0x0380
        /*005e*/ 	.short	0x0010


	//----- nvinfo : EIATTR_SW_WAR
	.align		4
.L_17:
        /*0060*/ 	.byte	0x04, 0x36
        /*0062*/ 	.short	(.L_19 - .L_18)
.L_18:
        /*0064*/ 	.word	0x00000008
.L_19:


//--------------------- .nv.callgraph             --------------------------
	.section	.nv.callgraph,"",@"SHT_CUDA_CALLGRAPH"
	.align	4
	.sectionentsize	8
	.align		4
        /*0000*/ 	.word	0x00000000
	.align		4
        /*0004*/ 	.word	0xffffffff
	.align		4
        /*0008*/ 	.word	0x00000000
	.align		4
        /*000c*/ 	.word	0xfffffffe
	.align		4
        /*0010*/ 	.word	0x00000000
	.align		4
        /*0014*/ 	.word	0xfffffffd
	.align		4
        /*0018*/ 	.word	0x00000000
	.align		4
        /*001c*/ 	.word	0xfffffffc


//--------------------- .text.default_function_kernel --------------------------
	.section	.text.default_function_kernel,"ax",@progbits
	.align	128
        .global         default_function_kernel
        .type           default_function_kernel,@function
        .size           default_function_kernel,(.L_x_1 - default_function_kernel)
        .other          default_function_kernel,@"STO_CUDA_ENTRY STV_DEFAULT"
default_function_kernel:
.text.default_function_kernel:
[----:B------:R-:W-:Y:S01]  /*0000*/  LDC R1, c[0x0][0x37c] ;  /* 0x0000df00ff017b82 */ /* 0x000fe20000000800 */
[----:B------:R-:W0:Y:S07]  /*0010*/  S2R R7, SR_CTAID.X ;  /* 0x0000000000077919 */ /* 0x000e2e0000002500 */
[----:B------:R-:W1:Y:S01]  /*0020*/  LDC.64 R2, c[0x0][0x388] ;  /* 0x0000e200ff027b82 */ /* 0x000e620000000a00 */
[----:B------:R-:W2:Y:S01]  /*0030*/  LDCU.64 UR4, c[0x0][0x358] ;  /* 0x00006b00ff0477ac */ /* 0x000ea20008000a00 */
[----:B------:R-:W0:Y:S06]  /*0040*/  S2R R0, SR_TID.X ;  /* 0x0000000000007919 */ /* 0x000e2c0000002100 */
[----:B------:R-:W3:Y:S01]  /*0050*/  LDC.64 R4, c[0x0][0x380] ;  /* 0x0000e000ff047b82 */ /* 0x000ee20000000a00 */
[----:B0-----:R-:W-:-:S04]  /*0060*/  IMAD R7, R7, 0x18, R0 ;  /* 0x0000001807077824 */ /* 0x001fc800078e0200 */
[----:B-1----:R-:W-:-:S06]  /*0070*/  IMAD.WIDE.U32 R2, R7, 0x4, R2 ;  /* 0x0000000407027825 */ /* 0x002fcc00078e0002 */
[----:B--2---:R-:W2:Y:S01]  /*0080*/  LDG.E.CONSTANT R2, desc[UR4][R2.64] ;  /* 0x0000000402027981 */ /* 0x004ea2000c1e9900 */
[----:B---3--:R-:W-:Y:S01]  /*0090*/  IMAD.WIDE.U32 R4, R7, 0x4, R4 ;  /* 0x0000000407047825 */ /* 0x008fe200078e0004 */
[----:B--2---:R-:W-:-:S04]  /*00a0*/  FSETP.LT.AND P0, PT, R2, RZ, PT ;  /* 0x000000ff0200720b */ /* 0x004fc80003f01000 */
[----:B------:R-:W-:Y:S02]  /*00b0*/  SEL R0, RZ, 0xffffffff, !P0 ;  /* 0xffffffffff007807 */ /* 0x000fe40004000000 */
[----:B------:R-:W-:Y:S02]  /*00c0*/  FSETP.GT.AND P0, PT, R2, RZ, PT ;  /* 0x000000ff0200720b */ /* 0x000fe40003f04000 */
[----:B------:R-:W-:-:S04]  /*00d0*/  I2FP.F32.S32 R0, R0 ;  /* 0x0000000000007245 */ /* 0x000fc80000201400 */
[----:B------:R-:W-:-:S05]  /*00e0*/  FSEL R7, R0, 1, !P0 ;  /* 0x3f80000000077808 */ /* 0x000fca0004000000 */
[----:B------:R-:W-:Y:S01]  /*00f0*/  STG.E desc[UR4][R4.64], R7 ;  /* 0x0000000704007986 */ /* 0x000fe2000c101904 */
[----:B------:R-:W-:Y:S05]  /*0100*/  EXIT ;  /* 0x000000000000794d */ /* 0x000fea0003800000 */
.L_x_0:
[----:B------:R-:W-:-:S00]  /*0110*/  BRA `(.L_x_0) ;  /* 0xfffffffc00fc7947 */ /* 0x000fc0000383ffff */
[----:B------:R-:W-:-:S00]  /*0120*/  NOP ;  /* 0x0000000000007918 */ /* 0x000fc00000000000 */
        /* <DEDUP_REMOVED lines=13> */
.L_x_1:


//--------------------- .nv.shared.reserved.0     --------------------------
	.section	.nv.shared.reserved.0,"aw",@nobits
	.weak		__nv_reservedSMEM_offset_0_alias
	.size		__nv_reservedSMEM_offset_0_alias, 0, 64
	.other		__nv_reservedSMEM_offset_0_alias,@"STO_CUDA_RESERVED_SHARED STV_DEFAULT"
__nv_reservedSMEM_offset_0_alias:
	.zero		0
	.zero		64


//--------------------- .nv.constant0.default_function_kernel --------------------------
	.section	.nv.constant0.default_function_kernel,"a",@progbits
	.sectionflags	@""
	.align	4
.nv.constant0.default_function_kernel:
	.zero		912


//--------------------- SYMBOLS --------------------------

	.type		.nv.reservedSmem.offset0,@object
	.size		.nv.reservedSmem.offset0,0x4
